	.headerflags	@"EF_CUDA_TEXMODE_UNIFIED EF_CUDA_64BIT_ADDRESS EF_CUDA_SM86 EF_CUDA_VIRTUAL_SM(EF_CUDA_SM86)"
	.elftype	@"ET_EXEC"


//--------------------- .nv.info                  --------------------------
	.section	.nv.info,"",@"SHT_CUDA_INFO"
	.align	4


	//----- nvinfo : EIATTR_REGCOUNT
	.align		4
        /*0000*/ 	.byte	0x04, 0x2f
        /*0002*/ 	.short	(.L_1 - .L_0)
	.align		4
.L_0:
        /*0004*/ 	.word	index@(_Z23L2cacheBW_float2_kernelPK6float2Pf)
        /*0008*/ 	.word	0x00000026


	//----- nvinfo : EIATTR_MAX_STACK_SIZE
	.align		4
.L_1:
        /*000c*/ 	.byte	0x04, 0x23
        /*000e*/ 	.short	(.L_3 - .L_2)
	.align		4
.L_2:
        /*0010*/ 	.word	index@(_Z23L2cacheBW_float2_kernelPK6float2Pf)
        /*0014*/ 	.word	0x00000000


	//----- nvinfo : EIATTR_MIN_STACK_SIZE
	.align		4
.L_3:
        /*0018*/ 	.byte	0x04, 0x12
        /*001a*/ 	.short	(.L_5 - .L_4)
	.align		4
.L_4:
        /*001c*/ 	.word	index@(_Z23L2cacheBW_float2_kernelPK6float2Pf)
        /*0020*/ 	.word	0x00000000


	//----- nvinfo : EIATTR_FRAME_SIZE
	.align		4
.L_5:
        /*0024*/ 	.byte	0x04, 0x11
        /*0026*/ 	.short	(.L_7 - .L_6)
	.align		4
.L_6:
        /*0028*/ 	.word	index@(_Z23L2cacheBW_float2_kernelPK6float2Pf)
        /*002c*/ 	.word	0x00000000
.L_7:


//--------------------- .nv.info._Z23L2cacheBW_float2_kernelPK6float2Pf --------------------------
	.section	.nv.info._Z23L2cacheBW_float2_kernelPK6float2Pf,"",@"SHT_CUDA_INFO"
	.align	4


	//----- nvinfo : EIATTR_CUDA_API_VERSION
	.align		4
        /*0000*/ 	.byte	0x04, 0x37
        /*0002*/ 	.short	(.L_9 - .L_8)
.L_8:
        /*0004*/ 	.word	0x00000079


	//----- nvinfo : EIATTR_SW2861232_WAR
	.align		4
.L_9:
        /*0008*/ 	.byte	0x01, 0x35
	.zero		2


	//----- nvinfo : EIATTR_PARAM_CBANK
	.align		4
        /*000c*/ 	.byte	0x04, 0x0a
        /*000e*/ 	.short	(.L_11 - .L_10)
	.align		4
.L_10:
        /*0010*/ 	.word	index@(.nv.constant0._Z23L2cacheBW_float2_kernelPK6float2Pf)
        /*0014*/ 	.short	0x0160
        /*0016*/ 	.short	0x0010


	//----- nvinfo : EIATTR_CBANK_PARAM_SIZE
	.align		4
.L_11:
        /*0018*/ 	.byte	0x03, 0x19
        /*001a*/ 	.short	0x0010


	//----- nvinfo : EIATTR_KPARAM_INFO
	.align		4
        /*001c*/ 	.byte	0x04, 0x17
        /*001e*/ 	.short	(.L_13 - .L_12)
.L_12:
        /*0020*/ 	.word	0x00000000
        /*0024*/ 	.short	0x0001
        /*0026*/ 	.short	0x0008
        /*0028*/ 	.byte	0x00, 0xf0, 0x21, 0x00


	//----- nvinfo : EIATTR_KPARAM_INFO
	.align		4
.L_13:
        /*002c*/ 	.byte	0x04, 0x17
        /*002e*/ 	.short	(.L_15 - .L_14)
.L_14:
        /*0030*/ 	.word	0x00000000
        /*0034*/ 	.short	0x0000
        /*0036*/ 	.short	0x0000
        /*0038*/ 	.byte	0x00, 0xf0, 0x21, 0x00


	//----- nvinfo : EIATTR_MAXREG_COUNT
	.align		4
.L_15:
        /*003c*/ 	.byte	0x03, 0x1b
        /*003e*/ 	.short	0x00ff


	//----- nvinfo : EIATTR_EXIT_INSTR_OFFSETS
	.align		4
        /*0040*/ 	.byte	0x04, 0x1c
        /*0042*/ 	.short	(.L_17 - .L_16)


	//   ....[0]....
.L_16:
        /*0044*/ 	.word	0x000003a0


	//   ....[1]....
        /*0048*/ 	.word	0x000003e0
.L_17:


//--------------------- .nv.constant0._Z23L2cacheBW_float2_kernelPK6float2Pf --------------------------
	.section	.nv.constant0._Z23L2cacheBW_float2_kernelPK6float2Pf,"a",@progbits
	.align	4
.nv.constant0._Z23L2cacheBW_float2_kernelPK6float2Pf:
	.zero		368


//--------------------- .text._Z23L2cacheBW_float2_kernelPK6float2Pf --------------------------
	.section	.text._Z23L2cacheBW_float2_kernelPK6float2Pf,"ax",@progbits
	.sectioninfo	@"SHI_REGISTERS=38"
	.align	128
        .global         _Z23L2cacheBW_float2_kernelPK6float2Pf
        .type           _Z23L2cacheBW_float2_kernelPK6float2Pf,@function
        .size           _Z23L2cacheBW_float2_kernelPK6float2Pf,(.L_x_1 - _Z23L2cacheBW_float2_kernelPK6float2Pf)
        .other          _Z23L2cacheBW_float2_kernelPK6float2Pf,@"STO_CUDA_ENTRY STV_DEFAULT"
_Z23L2cacheBW_float2_kernelPK6float2Pf:
.text._Z23L2cacheBW_float2_kernelPK6float2Pf:
[----:B------:R-:W-:-:S02]  /*0000*/  MOV R1, c[0x0][0x28] ;  /* 0x00000a0000017a02 */ /* 0x000fc40000000f00 */
[----:B------:R-:W0:Y:S01]  /*0010*/  S2R R0, SR_CTAID.X ;  /* 0x0000000000007919 */ /* 0x000e220000002500 */
[----:B------:R-:W-:-:S03]  /*0020*/  ULDC.64 UR4, c[0x0][0x118] ;  /* 0x0000460000047ab9 */ /* 0x000fc60000000a00 */
[----:B------:R-:W0:Y:S02]  /*0030*/  S2R R3, SR_TID.X ;  /* 0x0000000000037919 */ /* 0x000e240000002100 */
[----:B0-----:R-:W-:-:S04]  /*0040*/  LEA R0, R0, R3, 0xd ;  /* 0x0000000300007211 */ /* 0x001fc800078e68ff */
[----:B------:R-:W-:-:S04]  /*0050*/  SHF.L.U32 R0, R0, 0x3, RZ ;  /* 0x0000000300007819 */ /* 0x000fc800000006ff */
[----:B------:R-:W-:-:S04]  /*0060*/  LOP3.LUT R0, R0, 0x1ffff8, RZ, 0xc0, !PT ;  /* 0x001ffff800007812 */ /* 0x000fc800078ec0ff */
[----:B------:R-:W-:-:S04]  /*0070*/  IADD3 R30, P0, R0, c[0x0][0x160], RZ ;  /* 0x00005800001e7a10 */ /* 0x000fc80007f1e0ff */
[----:B------:R-:W-:-:S05]  /*0080*/  IADD3.X R31, RZ, c[0x0][0x164], RZ, P0, !PT ;  /* 0x00005900ff1f7a10 */ /* 0x000fca00007fe4ff */
[----:B------:R-:W2:Y:S04]  /*0090*/  LDG.E.64.STRONG.GPU R32, [R30.64] ;  /* 0x000000041e207981 */ /* 0x000ea8000c1efb00 */
[----:B------:R-:W3:Y:S04]  /*00a0*/  LDG.E.64.STRONG.GPU R34, [R30.64+0x1000] ;  /* 0x001000041e227981 */ /* 0x000ee8000c1efb00 */
[----:B------:R-:W4:Y:S04]  /*00b0*/  LDG.E.64.STRONG.GPU R2, [R30.64+0x2000] ;  /* 0x002000041e027981 */ /* 0x000f28000c1efb00 */
[----:B------:R-:W5:Y:S04]  /*00c0*/  LDG.E.64.STRONG.GPU R4, [R30.64+0x3000] ;  /* 0x003000041e047981 */ /* 0x000f68000c1efb00 */
        /* <DEDUP_REMOVED lines=11> */
[----:B------:R-:W5:Y:S01]  /*0180*/  LDG.E.64.STRONG.GPU R28, [R30.64+0xf000] ;  /* 0x00f000041e1c7981 */ /* 0x000f62000c1efb00 */
[----:B--2---:R-:W-:Y:S01]  /*0190*/  FADD R32, R32, R33 ;  /* 0x0000002120207221 */ /* 0x004fe20000000000 */
[----:B---3--:R-:W-:-:S03]  /*01a0*/  FADD R35, R34, R35 ;  /* 0x0000002322237221 */ /* 0x008fc60000000000 */
[----:B------:R-:W-:Y:S01]  /*01b0*/  FADD R32, RZ, R32 ;  /* 0x00000020ff207221 */ /* 0x000fe20000000000 */
[----:B----4-:R-:W-:-:S03]  /*01c0*/  FADD R3, R2, R3 ;  /* 0x0000000302037221 */ /* 0x010fc60000000000 */
[----:B------:R-:W-:Y:S01]  /*01d0*/  FADD R32, R32, R35 ;  /* 0x0000002320207221 */ /* 0x000fe20000000000 */
[----:B-----5:R-:W-:-:S03]  /*01e0*/  FADD R4, R4, R5 ;  /* 0x0000000504047221 */ /* 0x020fc60000000000 */
[----:B------:R-:W-:Y:S01]  /*01f0*/  FADD R3, R32, R3 ;  /* 0x0000000320037221 */ /* 0x000fe20000000000 */
[----:B------:R-:W-:-:S03]  /*0200*/  FADD R6, R6, R7 ;  /* 0x0000000706067221 */ /* 0x000fc60000000000 */
        /* <DEDUP_REMOVED lines=22> */
[----:B------:R-:W-:-:S04]  /*0370*/  FADD R3, R3, R26 ;  /* 0x0000001a03037221 */ /* 0x000fc80000000000 */
[----:B------:R-:W-:-:S05]  /*0380*/  FADD R5, R3, R28 ;  /* 0x0000001c03057221 */ /* 0x000fca0000000000 */
[----:B------:R-:W-:-:S13]  /*0390*/  FSETP.NEU.AND P0, PT, R5, RZ, PT ;  /* 0x000000ff0500720b */ /* 0x000fda0003f0d000 */
[----:B------:R-:W-:Y:S05]  /*03a0*/  @!P0 EXIT ;  /* 0x000000000000894d */ /* 0x000fea0003800000 */
[----:B------:R-:W-:Y:S02]  /*03b0*/  MOV R2, c[0x0][0x168] ;  /* 0x00005a0000027a02 */ /* 0x000fe40000000f00 */
[----:B------:R-:W-:-:S05]  /*03c0*/  MOV R3, c[0x0][0x16c] ;  /* 0x00005b0000037a02 */ /* 0x000fca0000000f00 */
[----:B------:R-:W-:Y:S01]  /*03d0*/  STG.E [R2.64], R5 ;  /* 0x0000000502007986 */ /* 0x000fe2000c101904 */
[----:B------:R-:W-:Y:S05]  /*03e0*/  EXIT ;  /* 0x000000000000794d */ /* 0x000fea0003800000 */
.L_x_0:
[----:B------:R-:W-:-:S00]  /*03f0*/  BRA `(.L_x_0) ;  /* 0xfffffff000007947 */ /* 0x000fc0000383ffff */
[----:B------:R-:W-:-:S00]  /*0400*/  NOP ;  /* 0x0000000000007918 */ /* 0x000fc00000000000 */
[----:B------:R-:W-:-:S00]  /*0410*/  NOP ;  /* 0x0000000000007918 */ /* 0x000fc00000000000 */
[----:B------:R-:W-:-:S00]  /*0420*/  NOP ;  /* 0x0000000000007918 */ /* 0x000fc00000000000 */
[----:B------:R-:W-:-:S00]  /*0430*/  NOP ;  /* 0x0000000000007918 */ /* 0x000fc00000000000 */
[----:B------:R-:W-:-:S00]  /*0440*/  NOP ;  /* 0x0000000000007918 */ /* 0x000fc00000000000 */
[----:B------:R-:W-:-:S00]  /*0450*/  NOP ;  /* 0x0000000000007918 */ /* 0x000fc00000000000 */
[----:B------:R-:W-:-:S00]  /*0460*/  NOP ;  /* 0x0000000000007918 */ /* 0x000fc00000000000 */
[----:B------:R-:W-:-:S00]  /*0470*/  NOP ;  /* 0x0000000000007918 */ /* 0x000fc00000000000 */
.L_x_1:
